//
// Generated by NVIDIA NVVM Compiler
//
// Compiler Build ID: CL-36424714
// Cuda compilation tools, release 13.0, V13.0.88
// Based on NVVM 20.0.0
//

.version 9.0
.target sm_100
.address_size 64

	// .globl	_Z28RunLengthEncodingComputationPcPii

.visible .entry _Z28RunLengthEncodingComputationPcPii(
	.param .u64 .ptr .align 1 _Z28RunLengthEncodingComputationPcPii_param_0,
	.param .u64 .ptr .align 1 _Z28RunLengthEncodingComputationPcPii_param_1,
	.param .u32 _Z28RunLengthEncodingComputationPcPii_param_2
)
{
	.reg .pred 	%p<11>;
	.reg .b16 	%rs<7>;
	.reg .b32 	%r<20>;
	.reg .b32 	%f<6>;
	.reg .b64 	%rd<15>;

	ld.param.u64 	%rd4, [_Z28RunLengthEncodingComputationPcPii_param_0];
	ld.param.u64 	%rd3, [_Z28RunLengthEncodingComputationPcPii_param_1];
	ld.param.u32 	%r9, [_Z28RunLengthEncodingComputationPcPii_param_2];
	cvta.to.global.u64 	%rd1, %rd4;
	mov.u32 	%r10, %ctaid.x;
	mov.u32 	%r11, %ntid.x;
	mov.u32 	%r12, %tid.x;
	mad.lo.s32 	%r13, %r10, %r11, %r12;
	shl.b32 	%r19, %r13, 7;
	cvt.s64.s32 	%rd5, %r19;
	add.s64 	%rd6, %rd1, %rd5;
	ld.global.u8 	%rs1, [%rd6];
	ld.global.u8 	%rs3, [%rd6+-1];
	setp.ne.s16 	%p1, %rs1, %rs3;
	setp.ge.s32 	%p2, %r19, %r9;
	or.pred  	%p3, %p1, %p2;
	@%p3 bra 	$L__BB0_4;
	mov.u32 	%r15, %r19;
$L__BB0_2:
	cvt.s64.s32 	%rd7, %r15;
	add.s64 	%rd8, %rd1, %rd7;
	ld.global.u8 	%rs4, [%rd8];
	setp.ne.s16 	%p4, %rs4, %rs1;
	mov.u32 	%r19, %r15;
	@%p4 bra 	$L__BB0_4;
	add.s32 	%r15, %r15, 1;
	setp.ne.s32 	%p5, %r15, %r9;
	mov.u32 	%r19, %r9;
	@%p5 bra 	$L__BB0_2;
$L__BB0_4:
	cvt.rn.f32.s32 	%f2, %r19;
	add.s32 	%r14, %r19, 128;
	cvt.rn.f32.s32 	%f3, %r14;
	cvt.rn.f32.s32 	%f4, %r9;
	min.f32 	%f1, %f3, %f4;
	setp.leu.f32 	%p6, %f1, %f2;
	@%p6 bra 	$L__BB0_11;
	cvta.to.global.u64 	%rd2, %rd3;
$L__BB0_6:
	mov.u32 	%r5, %r19;
	cvt.s64.s32 	%rd9, %r5;
	add.s64 	%rd10, %rd1, %rd9;
	ld.global.u8 	%rs2, [%rd10];
	setp.ge.s32 	%p7, %r5, %r9;
	@%p7 bra 	$L__BB0_10;
	mov.u32 	%r18, %r5;
$L__BB0_8:
	cvt.s64.s32 	%rd11, %r18;
	add.s64 	%rd12, %rd1, %rd11;
	ld.global.u8 	%rs5, [%rd12];
	setp.ne.s16 	%p8, %rs2, %rs5;
	mov.u32 	%r19, %r18;
	@%p8 bra 	$L__BB0_10;
	add.s32 	%r18, %r18, 1;
	setp.ne.s32 	%p9, %r18, %r9;
	mov.u32 	%r19, %r9;
	@%p9 bra 	$L__BB0_8;
$L__BB0_10:
	mul.wide.s32 	%rd13, %r5, 4;
	add.s64 	%rd14, %rd2, %rd13;
	st.global.u32 	[%rd14], %r19;
	cvt.rn.f32.s32 	%f5, %r19;
	setp.gt.f32 	%p10, %f1, %f5;
	@%p10 bra 	$L__BB0_6;
$L__BB0_11:
	ret;

}


// ===== COMPILED SASS (sm_100) =====

	.target	sm_100

	.elftype	@"ET_EXEC"


//--------------------- .note.nv.tkinfo           --------------------------
	.section	.note.nv.tkinfo,"",@"SHT_NOTE"
	.sectionflags	@"SHF_NOTE_NV_TKINFO"
	.tkinfo
        /*0018*/ 	.word	0x00000002
        /*0030*/ 	.string	""
        /*0030*/ 	.string	"ptxas"
        /*0030*/ 	.string	"Cuda compilation tools, release 13.0, V13.0.88"
        /*0030*/ 	.string	"Build cuda_13.0.r13.0/compiler.36424714_0"
        /*0030*/ 	.string	"-arch sm_100 -m 64 "



//--------------------- .note.nv.cuinfo           --------------------------
	.section	.note.nv.cuinfo,"",@"SHT_NOTE"
	.sectionflags	@"SHF_NOTE_NV_CUINFO"
        /*0018*/ 	.short	0x0002
        /*001a*/ 	.short	0x0064
        /*001c*/ 	.short	0x0082
	.zero		2


//--------------------- .nv.info                  --------------------------
	.section	.nv.info,"",@"SHT_CUDA_INFO"
	.align	4


	//----- nvinfo : EIATTR_REGCOUNT
	.align		4
        /*0000*/ 	.byte	0x04, 0x2f
        /*0002*/ 	.short	(.L_1 - .L_0)
	.align		4
.L_0:
        /*0004*/ 	.word	index@(_Z28RunLengthEncodingComputationPcPii)
        /*0008*/ 	.word	0x0000000e


	//----- nvinfo : EIATTR_FRAME_SIZE
	.align		4
.L_1:
        /*000c*/ 	.byte	0x04, 0x11
        /*000e*/ 	.short	(.L_3 - .L_2)
	.align		4
.L_2:
        /*0010*/ 	.word	index@(_Z28RunLengthEncodingComputationPcPii)
        /*0014*/ 	.word	0x00000000


	//----- nvinfo : EIATTR_MIN_STACK_SIZE
	.align		4
.L_3:
        /*0018*/ 	.byte	0x04, 0x12
        /*001a*/ 	.short	(.L_5 - .L_4)
	.align		4
.L_4:
        /*001c*/ 	.word	index@(_Z28RunLengthEncodingComputationPcPii)
        /*0020*/ 	.word	0x00000000
.L_5:


//--------------------- .nv.compat                --------------------------
	.section	.nv.compat,"",@"SHT_CUDA_COMPAT_INFO"
	.align	4
        /*0000*/ 	.byte	0x02, 0x09, 0x00, 0x00, 0x02, 0x02, 0x01, 0x00, 0x02, 0x05, 0x05, 0x00, 0x03, 0x07, 0x01, 0x01
        /*0010*/ 	.byte	0x02, 0x03, 0x00, 0x00, 0x02, 0x06, 0x01, 0x00, 0x04, 0x0b, 0x08, 0x00, 0x09, 0x00, 0x00, 0x00
        /*0020*/ 	.byte	0x00, 0x00, 0x00, 0x00


//--------------------- .nv.info._Z28RunLengthEncodingComputationPcPii --------------------------
	.section	.nv.info._Z28RunLengthEncodingComputationPcPii,"",@"SHT_CUDA_INFO"
	.sectionflags	@""
	.align	4


	//----- nvinfo : EIATTR_CUDA_API_VERSION
	.align		4
        /*0000*/ 	.byte	0x04, 0x37
        /*0002*/ 	.short	(.L_7 - .L_6)
.L_6:
        /*0004*/ 	.word	0x00000082


	//----- nvinfo : EIATTR_KPARAM_INFO
	.align		4
.L_7:
        /*0008*/ 	.byte	0x04, 0x17
        /*000a*/ 	.short	(.L_9 - .L_8)
.L_8:
        /*000c*/ 	.word	0x00000000
        /*0010*/ 	.short	0x0002
        /*0012*/ 	.short	0x0010
        /*0014*/ 	.byte	0x00, 0xf0, 0x11, 0x00


	//----- nvinfo : EIATTR_KPARAM_INFO
	.align		4
.L_9:
        /*0018*/ 	.byte	0x04, 0x17
        /*001a*/ 	.short	(.L_11 - .L_10)
.L_10:
        /*001c*/ 	.word	0x00000000
        /*0020*/ 	.short	0x0001
        /*0022*/ 	.short	0x0008
        /*0024*/ 	.byte	0x00, 0xf5, 0x21, 0x00


	//----- nvinfo : EIATTR_KPARAM_INFO
	.align		4
.L_11:
        /*0028*/ 	.byte	0x04, 0x17
        /*002a*/ 	.short	(.L_13 - .L_12)
.L_12:
        /*002c*/ 	.word	0x00000000
        /*0030*/ 	.short	0x0000
        /*0032*/ 	.short	0x0000
        /*0034*/ 	.byte	0x00, 0xf5, 0x21, 0x00


	//----- nvinfo : EIATTR_SPARSE_MMA_MASK
	.align		4
.L_13:
        /*0038*/ 	.byte	0x03, 0x50
        /*003a*/ 	.short	0x0000


	//----- nvinfo : EIATTR_MAXREG_COUNT
	.align		4
        /*003c*/ 	.byte	0x03, 0x1b
        /*003e*/ 	.short	0x00ff


	//----- nvinfo : EIATTR_MERCURY_ISA_VERSION
	.align		4
        /*0040*/ 	.byte	0x03, 0x5f
        /*0042*/ 	.short	0x0101


	//----- nvinfo : EIATTR_VRC_CTA_INIT_COUNT
	.align		4
        /*0044*/ 	.byte	0x02, 0x4a
	.zero		1
	.zero		1


	//----- nvinfo : EIATTR_EXIT_INSTR_OFFSETS
	.align		4
        /*0048*/ 	.byte	0x04, 0x1c
        /*004a*/ 	.short	(.L_15 - .L_14)


	//   ....[0]....
.L_14:
        /*004c*/ 	.word	0x00000270


	//   ....[1]....
        /*0050*/ 	.word	0x00000420


	//----- nvinfo : EIATTR_CRS_STACK_SIZE
	.align		4
.L_15:
        /*0054*/ 	.byte	0x04, 0x1e
        /*0056*/ 	.short	(.L_17 - .L_16)
.L_16:
        /*0058*/ 	.word	0x00000000


	//----- nvinfo : EIATTR_CBANK_PARAM_SIZE
	.align		4
.L_17:
        /*005c*/ 	.byte	0x03, 0x19
        /*005e*/ 	.short	0x0014


	//----- nvinfo : EIATTR_PARAM_CBANK
	.align		4
        /*0060*/ 	.byte	0x04, 0x0a
        /*0062*/ 	.short	(.L_19 - .L_18)
	.align		4
.L_18:
        /*0064*/ 	.word	index@(.nv.constant0._Z28RunLengthEncodingComputationPcPii)
        /*0068*/ 	.short	0x0380
        /*006a*/ 	.short	0x0014


	//----- nvinfo : EIATTR_SW_WAR
	.align		4
.L_19:
        /*006c*/ 	.byte	0x04, 0x36
        /*006e*/ 	.short	(.L_21 - .L_20)
.L_20:
        /*0070*/ 	.word	0x00000008
.L_21:


//--------------------- .nv.callgraph             --------------------------
	.section	.nv.callgraph,"",@"SHT_CUDA_CALLGRAPH"
	.align	4
	.sectionentsize	8
	.align		4
        /*0000*/ 	.word	0x00000000
	.align		4
        /*0004*/ 	.word	0xffffffff
	.align		4
        /*0008*/ 	.word	0x00000000
	.align		4
        /*000c*/ 	.word	0xfffffffe
	.align		4
        /*0010*/ 	.word	0x00000000
	.align		4
        /*0014*/ 	.word	0xfffffffd
	.align		4
        /*0018*/ 	.word	0x00000000
	.align		4
        /*001c*/ 	.word	0xfffffffc


//--------------------- .text._Z28RunLengthEncodingComputationPcPii --------------------------
	.section	.text._Z28RunLengthEncodingComputationPcPii,"ax",@progbits
	.align	128
        .global         _Z28RunLengthEncodingComputationPcPii
        .type           _Z28RunLengthEncodingComputationPcPii,@function
        .size           _Z28RunLengthEncodingComputationPcPii,(.L_x_8 - _Z28RunLengthEncodingComputationPcPii)
        .other          _Z28RunLengthEncodingComputationPcPii,@"STO_CUDA_ENTRY STV_DEFAULT"
_Z28RunLengthEncodingComputationPcPii:
.text._Z28RunLengthEncodingComputationPcPii:
[----:B------:R-:W-:Y:S01]  /*0000*/  LDC R1, c[0x0][0x37c] ;  /* 0x0000df00ff017b82 */ /* 0x000fe20000000800 */
[----:B------:R-:W0:Y:S07]  /*0010*/  S2R R3, SR_TID.X ;  /* 0x0000000000037919 */ /* 0x000e2e0000002100 */
[----:B------:R-:W0:Y:S01]  /*0020*/  S2UR UR4, SR_CTAID.X ;  /* 0x00000000000479c3 */ /* 0x000e220000002500 */
[----:B------:R-:W1:Y:S07]  /*0030*/  LDCU.64 UR6, c[0x0][0x380] ;  /* 0x00007000ff0677ac */ /* 0x000e6e0008000a00 */
[----:B------:R-:W0:Y:S01]  /*0040*/  LDC R0, c[0x0][0x360] ;  /* 0x0000d800ff007b82 */ /* 0x000e220000000800 */
[----:B------:R-:W2:Y:S01]  /*0050*/  LDCU.64 UR8, c[0x0][0x380] ;  /* 0x00007000ff0877ac */ /* 0x000ea20008000a00 */
[----:B0-----:R-:W-:Y:S01]  /*0060*/  IMAD R0, R0, UR4, R3 ;  /* 0x0000000400007c24 */ /* 0x001fe2000f8e0203 */
[----:B------:R-:W0:Y:S03]  /*0070*/  LDCU.64 UR4, c[0x0][0x358] ;  /* 0x00006b00ff0477ac */ /* 0x000e260008000a00 */
[----:B------:R-:W-:-:S05]  /*0080*/  IMAD.SHL.U32 R7, R0, 0x80, RZ ;  /* 0x0000008000077824 */ /* 0x000fca00078e00ff */
[C---:B-1----:R-:W-:Y:S01]  /*0090*/  IADD3 R2, P0, PT, R7.reuse, UR6, RZ ;  /* 0x0000000607027c10 */ /* 0x042fe2000ff1e0ff */
[----:B------:R-:W1:Y:S03]  /*00a0*/  LDCU UR6, c[0x0][0x390] ;  /* 0x00007200ff0677ac */ /* 0x000e660008000800 */
[C---:B------:R-:W-:Y:S01]  /*00b0*/  LEA.HI.X.SX32 R3, R7.reuse, UR7, 0x1, P0 ;  /* 0x0000000707037c11 */ /* 0x040fe200080f0eff */
[----:B------:R-:W3:Y:S04]  /*00c0*/  LDCU UR7, c[0x0][0x390] ;  /* 0x00007200ff0777ac */ /* 0x000ee80008000800 */
[----:B0-----:R-:W4:Y:S04]  /*00d0*/  LDG.E.U8 R0, desc[UR4][R2.64] ;  /* 0x0000000402007981 */ /* 0x001f28000c1e1100 */
[----:B------:R-:W4:Y:S01]  /*00e0*/  LDG.E.U8 R5, desc[UR4][R2.64+-0x1] ;  /* 0xffffff0402057981 */ /* 0x000f22000c1e1100 */
[----:B------:R-:W-:Y:S01]  /*00f0*/  BSSY.RECONVERGENT B0, `(.L_x_0) ;  /* 0x000000e000007945 */ /* 0x000fe20003800200 */
[----:B-1----:R-:W-:-:S04]  /*0100*/  ISETP.GE.AND P0, PT, R7, UR6, PT ;  /* 0x0000000607007c0c */ /* 0x002fc8000bf06270 */
[----:B----4-:R-:W-:-:S13]  /*0110*/  ISETP.NE.OR P0, PT, R0, R5, P0 ;  /* 0x000000050000720c */ /* 0x010fda0000705670 */
[----:B--23--:R-:W-:Y:S05]  /*0120*/  @P0 BRA `(.L_x_1) ;  /* 0x0000000000280947 */ /* 0x00cfea0003800000 */
[----:B------:R-:W0:Y:S02]  /*0130*/  LDC R4, c[0x0][0x390] ;  /* 0x0000e400ff047b82 */ /* 0x000e240000000800 */
.L_x_2:
[----:B------:R-:W-:-:S04]  /*0140*/  IADD3 R2, P0, PT, R7, UR8, RZ ;  /* 0x0000000807027c10 */ /* 0x000fc8000ff1e0ff */
[----:B------:R-:W-:-:S06]  /*0150*/  LEA.HI.X.SX32 R3, R7, UR9, 0x1, P0 ;  /* 0x0000000907037c11 */ /* 0x000fcc00080f0eff */
[----:B------:R-:W2:Y:S02]  /*0160*/  LDG.E.U8 R3, desc[UR4][R2.64] ;  /* 0x0000000402037981 */ /* 0x000ea4000c1e1100 */
[----:B--2---:R-:W-:-:S13]  /*0170*/  ISETP.NE.AND P0, PT, R3, R0, PT ;  /* 0x000000000300720c */ /* 0x004fda0003f05270 */
[----:B------:R-:W-:Y:S05]  /*0180*/  @P0 BRA `(.L_x_1) ;  /* 0x0000000000100947 */ /* 0x000fea0003800000 */
[----:B------:R-:W-:-:S05]  /*0190*/  VIADD R7, R7, 0x1 ;  /* 0x0000000107077836 */ /* 0x000fca0000000000 */
[----:B------:R-:W-:-:S13]  /*01a0*/  ISETP.NE.AND P0, PT, R7, UR7, PT ;  /* 0x0000000707007c0c */ /* 0x000fda000bf05270 */
[----:B------:R-:W-:Y:S05]  /*01b0*/  @P0 BRA `(.L_x_2) ;  /* 0xfffffffc00e00947 */ /* 0x000fea000383ffff */
[----:B0-----:R-:W-:-:S07]  /*01c0*/  IMAD.MOV.U32 R7, RZ, RZ, R4 ;  /* 0x000000ffff077224 */ /* 0x001fce00078e0004 */
.L_x_1:
[----:B------:R-:W-:Y:S05]  /*01d0*/  BSYNC.RECONVERGENT B0 ;  /* 0x0000000000007941 */ /* 0x000fea0003800200 */
.L_x_0:
[----:B------:R-:W1:Y:S01]  /*01e0*/  LDCU UR6, c[0x0][0x390] ;  /* 0x00007200ff0677ac */ /* 0x000e620008000800 */
[----:B------:R-:W-:Y:S01]  /*01f0*/  VIADD R0, R7, 0x80 ;  /* 0x0000008007007836 */ /* 0x000fe20000000000 */
[----:B------:R-:W2:Y:S04]  /*0200*/  LDCU UR12, c[0x0][0x390] ;  /* 0x00007200ff0c77ac */ /* 0x000ea80008000800 */
[----:B------:R-:W-:Y:S01]  /*0210*/  I2FP.F32.S32 R0, R0 ;  /* 0x0000000000007245 */ /* 0x000fe20000201400 */
[----:B------:R-:W3:Y:S01]  /*0220*/  LDCU.64 UR10, c[0x0][0x380] ;  /* 0x00007000ff0a77ac */ /* 0x000ee20008000a00 */
[----:B-1----:R-:W-:-:S04]  /*0230*/  I2FP.F32.S32 R3, UR6 ;  /* 0x0000000600037c45 */ /* 0x002fc80008201400 */
[----:B------:R-:W-:Y:S02]  /*0240*/  FMNMX R9, R0, R3, PT ;  /* 0x0000000300097209 */ /* 0x000fe40003800000 */
[----:B------:R-:W-:-:S04]  /*0250*/  I2FP.F32.S32 R0, R7 ;  /* 0x0000000700007245 */ /* 0x000fc80000201400 */
[----:B------:R-:W-:-:S13]  /*0260*/  FSETP.GT.AND P0, PT, R9, R0, PT ;  /* 0x000000000900720b */ /* 0x000fda0003f04000 */
[----:B--23--:R-:W-:Y:S05]  /*0270*/  @!P0 EXIT ;  /* 0x000000000000894d */ /* 0x00cfea0003800000 */
.L_x_6:
[----:B-1----:R-:W1:Y:S01]  /*0280*/  LDCU UR8, c[0x0][0x390] ;  /* 0x00007200ff0877ac */ /* 0x002e620008000800 */
[----:B------:R-:W-:Y:S01]  /*0290*/  BSSY.RECONVERGENT B0, `(.L_x_3) ;  /* 0x0000012000007945 */ /* 0x000fe20003800200 */
[----:B------:R-:W-:Y:S01]  /*02a0*/  IMAD.MOV.U32 R5, RZ, RZ, R7 ;  /* 0x000000ffff057224 */ /* 0x000fe200078e0007 */
[----:B------:R-:W2:Y:S01]  /*02b0*/  LDCU.64 UR6, c[0x0][0x380] ;  /* 0x00007000ff0677ac */ /* 0x000ea20008000a00 */
[C---:B-1----:R-:W-:Y:S02]  /*02c0*/  ISETP.GE.AND P0, PT, R7.reuse, UR8, PT ;  /* 0x0000000807007c0c */ /* 0x042fe4000bf06270 */
[----:B--2---:R-:W-:-:S04]  /*02d0*/  IADD3 R2, P1, PT, R7, UR6, RZ ;  /* 0x0000000607027c10 */ /* 0x004fc8000ff3e0ff */
[----:B------:R-:W-:-:S07]  /*02e0*/  LEA.HI.X.SX32 R3, R7, UR7, 0x1, P1 ;  /* 0x0000000707037c11 */ /* 0x000fce00088f0eff */
[----:B------:R-:W-:Y:S05]  /*02f0*/  @P0 BRA `(.L_x_4) ;  /* 0x00000000002c0947 */ /* 0x000fea0003800000 */
[----:B------:R1:W5:Y:S01]  /*0300*/  LDG.E.U8 R11, desc[UR4][R2.64] ;  /* 0x00000004020b7981 */ /* 0x000362000c1e1100 */
[----:B------:R-:W2:Y:S02]  /*0310*/  LDC R0, c[0x0][0x390] ;  /* 0x0000e400ff007b82 */ /* 0x000ea40000000800 */
.L_x_5:
[----:B-1----:R-:W-:-:S04]  /*0320*/  IADD3 R2, P0, PT, R7, UR10, RZ ;  /* 0x0000000a07027c10 */ /* 0x002fc8000ff1e0ff */
[----:B------:R-:W-:-:S05]  /*0330*/  LEA.HI.X.SX32 R3, R7, UR11, 0x1, P0 ;  /* 0x0000000b07037c11 */ /* 0x000fca00080f0eff */
[----:B------:R-:W3:Y:S02]  /*0340*/  LDG.E.U8 R2, desc[UR4][R2.64] ;  /* 0x0000000402027981 */ /* 0x000ee4000c1e1100 */
[----:B---3-5:R-:W-:-:S13]  /*0350*/  ISETP.NE.AND P0, PT, R11, R2, PT ;  /* 0x000000020b00720c */ /* 0x028fda0003f05270 */
[----:B------:R-:W-:Y:S05]  /*0360*/  @P0 BRA `(.L_x_4) ;  /* 0x0000000000100947 */ /* 0x000fea0003800000 */
[----:B------:R-:W-:-:S05]  /*0370*/  VIADD R7, R7, 0x1 ;  /* 0x0000000107077836 */ /* 0x000fca0000000000 */
[----:B------:R-:W-:-:S13]  /*0380*/  ISETP.NE.AND P0, PT, R7, UR12, PT ;  /* 0x0000000c07007c0c */ /* 0x000fda000bf05270 */
[----:B------:R-:W-:Y:S05]  /*0390*/  @P0 BRA `(.L_x_5) ;  /* 0xfffffffc00e00947 */ /* 0x000fea000383ffff */
[----:B--2---:R-:W-:-:S07]  /*03a0*/  IMAD.MOV.U32 R7, RZ, RZ, R0 ;  /* 0x000000ffff077224 */ /* 0x004fce00078e0000 */
.L_x_4:
[----:B------:R-:W-:Y:S05]  /*03b0*/  BSYNC.RECONVERGENT B0 ;  /* 0x0000000000007941 */ /* 0x000fea0003800200 */
.L_x_3:
[----:B------:R-:W1:Y:S01]  /*03c0*/  LDC.64 R2, c[0x0][0x388] ;  /* 0x0000e200ff027b82 */ /* 0x000e620000000a00 */
[----:B--2---:R-:W-:-:S04]  /*03d0*/  I2FP.F32.S32 R0, R7 ;  /* 0x0000000700007245 */ /* 0x004fc80000201400 */
[----:B------:R-:W-:Y:S01]  /*03e0*/  FSETP.GT.AND P0, PT, R9, R0, PT ;  /* 0x000000000900720b */ /* 0x000fe20003f04000 */
[----:B-1----:R-:W-:-:S05]  /*03f0*/  IMAD.WIDE R2, R5, 0x4, R2 ;  /* 0x0000000405027825 */ /* 0x002fca00078e0202 */
[----:B------:R1:W-:Y:S07]  /*0400*/  STG.E desc[UR4][R2.64], R7 ;  /* 0x0000000702007986 */ /* 0x0003ee000c101904 */
[----:B------:R-:W-:Y:S05]  /*0410*/  @P0 BRA `(.L_x_6) ;  /* 0xfffffffc00980947 */ /* 0x000fea000383ffff */
[----:B------:R-:W-:Y:S05]  /*0420*/  EXIT ;  /* 0x000000000000794d */ /* 0x000fea0003800000 */
.L_x_7:
[----:B------:R-:W-:-:S00]  /*0430*/  BRA `(.L_x_7) ;  /* 0xfffffffc00fc7947 */ /* 0x000fc0000383ffff */
[----:B------:R-:W-:-:S00]  /*0440*/  NOP ;  /* 0x0000000000007918 */ /* 0x000fc00000000000 */
        /* <DEDUP_REMOVED lines=11> */
.L_x_8:


//--------------------- .nv.shared.reserved.0     --------------------------
	.section	.nv.shared.reserved.0,"aw",@nobits
	.weak		__nv_reservedSMEM_offset_0_alias
	.size		__nv_reservedSMEM_offset_0_alias, 0, 64
	.other		__nv_reservedSMEM_offset_0_alias,@"STO_CUDA_RESERVED_SHARED STV_DEFAULT"
__nv_reservedSMEM_offset_0_alias:
	.zero		0
	.zero		64


//--------------------- .nv.constant0._Z28RunLengthEncodingComputationPcPii --------------------------
	.section	.nv.constant0._Z28RunLengthEncodingComputationPcPii,"a",@progbits
	.sectionflags	@""
	.align	4
.nv.constant0._Z28RunLengthEncodingComputationPcPii:
	.zero		916


//--------------------- SYMBOLS --------------------------

	.type		.nv.reservedSmem.offset0,@object
	.size		.nv.reservedSmem.offset0,0x4
